	.headerflags	@"EF_CUDA_TEXMODE_UNIFIED EF_CUDA_64BIT_ADDRESS EF_CUDA_ACCELERATORS EF_CUDA_SM90 EF_CUDA_VIRTUAL_SM(EF_CUDA_SM90)"
	.elftype	@"ET_EXEC"


//--------------------- .nv.info                  --------------------------
	.section	.nv.info,"",@"SHT_CUDA_INFO"
	.align	4


	//----- nvinfo : EIATTR_REGCOUNT
	.align		4
        /*0000*/ 	.byte	0x04, 0x2f
        /*0002*/ 	.short	(.L_1 - .L_0)
	.align		4
.L_0:
        /*0004*/ 	.word	index@(triton_poi_fused_add_reflection_pad2d_relu_10)
        /*0008*/ 	.word	0x0000001c


	//----- nvinfo : EIATTR_MIN_STACK_SIZE
	.align		4
.L_1:
        /*000c*/ 	.byte	0x04, 0x12
        /*000e*/ 	.short	(.L_3 - .L_2)
	.align		4
.L_2:
        /*0010*/ 	.word	index@(triton_poi_fused_add_reflection_pad2d_relu_10)
        /*0014*/ 	.word	0x00000000


	//----- nvinfo : EIATTR_FRAME_SIZE
	.align		4
.L_3:
        /*0018*/ 	.byte	0x04, 0x11
        /*001a*/ 	.short	(.L_5 - .L_4)
	.align		4
.L_4:
        /*001c*/ 	.word	index@(triton_poi_fused_add_reflection_pad2d_relu_10)
        /*0020*/ 	.word	0x00000000


	//----- nvinfo : EIATTR_MIN_STACK_SIZE
	.align		4
.L_5:
        /*0024*/ 	.byte	0x04, 0x12
        /*0026*/ 	.short	(.L_7 - .L_6)
	.align		4
.L_6:
        /*0028*/ 	.word	index@(triton_poi_fused_add_reflection_pad2d_relu_10)
        /*002c*/ 	.word	0x00000000
.L_7:


//--------------------- .nv.info.triton_poi_fused_add_reflection_pad2d_relu_10 --------------------------
	.section	.nv.info.triton_poi_fused_add_reflection_pad2d_relu_10,"",@"SHT_CUDA_INFO"
	.sectionflags	@""
	.align	4


	//----- nvinfo : EIATTR_CUDA_API_VERSION
	.align		4
        /*0000*/ 	.byte	0x04, 0x37
        /*0002*/ 	.short	(.L_9 - .L_8)
.L_8:
        /*0004*/ 	.word	0x0000007c


	//----- nvinfo : EIATTR_KPARAM_INFO
	.align		4
.L_9:
        /*0008*/ 	.byte	0x04, 0x17
        /*000a*/ 	.short	(.L_11 - .L_10)
.L_10:
        /*000c*/ 	.word	0x00000000
        /*0010*/ 	.short	0x0003
        /*0012*/ 	.short	0x0018
        /*0014*/ 	.byte	0x00, 0xf0, 0x11, 0x00


	//----- nvinfo : EIATTR_KPARAM_INFO
	.align		4
.L_11:
        /*0018*/ 	.byte	0x04, 0x17
        /*001a*/ 	.short	(.L_13 - .L_12)
.L_12:
        /*001c*/ 	.word	0x00000000
        /*0020*/ 	.short	0x0002
        /*0022*/ 	.short	0x0010
        /*0024*/ 	.byte	0x00, 0xf4, 0x21, 0x00


	//----- nvinfo : EIATTR_KPARAM_INFO
	.align		4
.L_13:
        /*0028*/ 	.byte	0x04, 0x17
        /*002a*/ 	.short	(.L_15 - .L_14)
.L_14:
        /*002c*/ 	.word	0x00000000
        /*0030*/ 	.short	0x0001
        /*0032*/ 	.short	0x0008
        /*0034*/ 	.byte	0x00, 0xf4, 0x21, 0x00


	//----- nvinfo : EIATTR_KPARAM_INFO
	.align		4
.L_15:
        /*0038*/ 	.byte	0x04, 0x17
        /*003a*/ 	.short	(.L_17 - .L_16)
.L_16:
        /*003c*/ 	.word	0x00000000
        /*0040*/ 	.short	0x0000
        /*0042*/ 	.short	0x0000
        /*0044*/ 	.byte	0x00, 0xf4, 0x21, 0x00


	//----- nvinfo : EIATTR_SPARSE_MMA_MASK
	.align		4
.L_17:
        /*0048*/ 	.byte	0x03, 0x50
        /*004a*/ 	.short	0x0000


	//----- nvinfo : EIATTR_MAXREG_COUNT
	.align		4
        /*004c*/ 	.byte	0x03, 0x1b
        /*004e*/ 	.short	0x00ff


	//----- nvinfo : EIATTR_EXIT_INSTR_OFFSETS
	.align		4
        /*0050*/ 	.byte	0x04, 0x1c
        /*0052*/ 	.short	(.L_19 - .L_18)


	//   ....[0]....
.L_18:
        /*0054*/ 	.word	0x00000750


	//   ....[1]....
        /*0058*/ 	.word	0x00000770


	//----- nvinfo : EIATTR_REQNTID
	.align		4
.L_19:
        /*005c*/ 	.byte	0x04, 0x10
        /*005e*/ 	.short	(.L_21 - .L_20)
.L_20:
        /*0060*/ 	.word	0x00000080
        /*0064*/ 	.word	0x00000001
        /*0068*/ 	.word	0x00000001


	//----- nvinfo : EIATTR_CBANK_PARAM_SIZE
	.align		4
.L_21:
        /*006c*/ 	.byte	0x03, 0x19
        /*006e*/ 	.short	0x001c


	//----- nvinfo : EIATTR_PARAM_CBANK
	.align		4
        /*0070*/ 	.byte	0x04, 0x0a
        /*0072*/ 	.short	(.L_23 - .L_22)
	.align		4
.L_22:
        /*0074*/ 	.word	index@(.nv.constant0.triton_poi_fused_add_reflection_pad2d_relu_10)
        /*0078*/ 	.short	0x0210
        /*007a*/ 	.short	0x001c


	//----- nvinfo : EIATTR_SW_WAR
	.align		4
.L_23:
        /*007c*/ 	.byte	0x04, 0x36
        /*007e*/ 	.short	(.L_25 - .L_24)
.L_24:
        /*0080*/ 	.word	0x00000008
.L_25:


//--------------------- .nv.callgraph             --------------------------
	.section	.nv.callgraph,"",@"SHT_CUDA_CALLGRAPH"
	.align	4
	.sectionentsize	8
	.align		4
        /*0000*/ 	.word	0x00000000
	.align		4
        /*0004*/ 	.word	0xffffffff
	.align		4
        /*0008*/ 	.word	0x00000000
	.align		4
        /*000c*/ 	.word	0xfffffffe
	.align		4
        /*0010*/ 	.word	0x00000000
	.align		4
        /*0014*/ 	.word	0xfffffffd
	.align		4
        /*0018*/ 	.word	0x00000000
	.align		4
        /*001c*/ 	.word	0xfffffffc


//--------------------- .text.triton_poi_fused_add_reflection_pad2d_relu_10 --------------------------
	.section	.text.triton_poi_fused_add_reflection_pad2d_relu_10,"ax",@progbits
	.align	128
        .global         triton_poi_fused_add_reflection_pad2d_relu_10
        .type           triton_poi_fused_add_reflection_pad2d_relu_10,@function
        .size           triton_poi_fused_add_reflection_pad2d_relu_10,(.L_x_1 - triton_poi_fused_add_reflection_pad2d_relu_10)
        .other          triton_poi_fused_add_reflection_pad2d_relu_10,@"STO_CUDA_ENTRY STV_DEFAULT"
triton_poi_fused_add_reflection_pad2d_relu_10:
.text.triton_poi_fused_add_reflection_pad2d_relu_10:
[----:B------:R-:W0:Y:S01]  /*0000*/  LDC R1, c[0x0][0x28] ;  /* 0x00000a00ff017b82 */ /* 0x000e220000000800 */
[----:B------:R-:W1:Y:S01]  /*0010*/  S2R R0, SR_TID.X ;  /* 0x0000000000007919 */ /* 0x000e620000002100 */
[----:B------:R-:W-:Y:S02]  /*0020*/  CS2R R18, SRZ ;  /* 0x0000000000127805 */ /* 0x000fe4000001ff00 */
[----:B------:R-:W-:Y:S01]  /*0030*/  CS2R R20, SRZ ;  /* 0x0000000000147805 */ /* 0x000fe2000001ff00 */
[----:B------:R-:W-:Y:S01]  /*0040*/  ULDC.64 UR4, c[0x0][0x208] ;  /* 0x0000820000047ab9 */ /* 0x000fe20000000a00 */
[----:B------:R-:W2:Y:S01]  /*0050*/  S2R R3, SR_CTAID.X ;  /* 0x0000000000037919 */ /* 0x000ea20000002500 */
[----:B-1----:R-:W-:-:S05]  /*0060*/  IMAD.SHL.U32 R0, R0, 0x4, RZ ;  /* 0x0000000400007824 */ /* 0x002fca00078e00ff */
[----:B------:R-:W-:-:S05]  /*0070*/  LOP3.LUT R0, R0, 0x1fc, RZ, 0xc0, !PT ;  /* 0x000001fc00007812 */ /* 0x000fca00078ec0ff */
[----:B--2---:R-:W-:-:S04]  /*0080*/  IMAD R0, R3, 0x200, R0 ;  /* 0x0000020003007824 */ /* 0x004fc800078e0200 */
[C---:B------:R-:W-:Y:S01]  /*0090*/  VIADD R7, R0.reuse, 0x1 ;  /* 0x0000000100077836 */ /* 0x040fe20000000000 */
[C---:B------:R-:W-:Y:S01]  /*00a0*/  ISETP.GE.AND P4, PT, R0.reuse, 0xa200, PT ;  /* 0x0000a2000000780c */ /* 0x040fe20003f86270 */
[----:B------:R-:W-:Y:S02]  /*00b0*/  VIADD R2, R0, 0x2 ;  /* 0x0000000200027836 */ /* 0x000fe40000000000 */
[----:B------:R-:W-:-:S04]  /*00c0*/  IMAD.HI R5, R7, 0x38e38e39, RZ ;  /* 0x38e38e3907057827 */ /* 0x000fc800078e02ff */
[----:B------:R-:W-:Y:S01]  /*00d0*/  IMAD.HI R3, R0, 0x38e38e39, RZ ;  /* 0x38e38e3900037827 */ /* 0x000fe200078e02ff */
[----:B------:R-:W-:-:S03]  /*00e0*/  SHF.R.U32.HI R6, RZ, 0x1f, R5 ;  /* 0x0000001fff067819 */ /* 0x000fc60000011605 */
[----:B------:R-:W-:Y:S01]  /*00f0*/  IMAD.HI R10, R2, 0x38e38e39, RZ ;  /* 0x38e38e39020a7827 */ /* 0x000fe200078e02ff */
[----:B------:R-:W-:Y:S02]  /*0100*/  SHF.R.U32.HI R8, RZ, 0x1f, R3 ;  /* 0x0000001fff087819 */ /* 0x000fe40000011603 */
[----:B------:R-:W-:Y:S01]  /*0110*/  LEA.HI.SX32 R6, R5, R6, 0x1e ;  /* 0x0000000605067211 */ /* 0x000fe200078ff2ff */
[C---:B------:R-:W-:Y:S01]  /*0120*/  VIADD R4, R0.reuse, 0x3 ;  /* 0x0000000300047836 */ /* 0x040fe20000000000 */
[----:B------:R-:W-:Y:S01]  /*0130*/  SHF.R.U32.HI R11, RZ, 0x1f, R10 ;  /* 0x0000001fff0b7819 */ /* 0x000fe2000001160a */
[----:B------:R-:W-:Y:S01]  /*0140*/  IMAD.HI R12, R0, 0x1948b0fd, RZ ;  /* 0x1948b0fd000c7827 */ /* 0x000fe200078e02ff */
[----:B------:R-:W-:Y:S02]  /*0150*/  LEA.HI.SX32 R3, R3, R8, 0x1e ;  /* 0x0000000803037211 */ /* 0x000fe400078ff2ff */
[----:B------:R-:W-:Y:S01]  /*0160*/  LEA.HI.SX32 R5, R10, R11, 0x1e ;  /* 0x0000000b0a057211 */ /* 0x000fe200078ff2ff */
[----:B------:R-:W-:Y:S01]  /*0170*/  IMAD.HI R9, R4, 0x38e38e39, RZ ;  /* 0x38e38e3904097827 */ /* 0x000fe200078e02ff */
[----:B------:R-:W-:-:S03]  /*0180*/  SHF.R.U32.HI R11, RZ, 0x1f, R12 ;  /* 0x0000001fff0b7819 */ /* 0x000fc6000001160c */
[----:B------:R-:W-:Y:S01]  /*0190*/  IMAD R8, R6, 0x12, RZ ;  /* 0x0000001206087824 */ /* 0x000fe200078e02ff */
[----:B------:R-:W-:Y:S01]  /*01a0*/  SHF.R.U32.HI R10, RZ, 0x1f, R9 ;  /* 0x0000001fff0a7819 */ /* 0x000fe20000011609 */
[----:B------:R-:W-:Y:S01]  /*01b0*/  IMAD.HI R13, R3, 0x38e38e39, RZ ;  /* 0x38e38e39030d7827 */ /* 0x000fe200078e02ff */
[----:B------:R-:W-:Y:S02]  /*01c0*/  LEA.HI R6, R12, R11, RZ, 0x1b ;  /* 0x0000000b0c067211 */ /* 0x000fe400078fd8ff */
[----:B------:R-:W-:Y:S01]  /*01d0*/  LOP3.LUT R8, RZ, R8, RZ, 0x33, !PT ;  /* 0x00000008ff087212 */ /* 0x000fe200078e33ff */
[----:B------:R-:W-:Y:S01]  /*01e0*/  IMAD.HI R14, R5, 0x38e38e39, RZ ;  /* 0x38e38e39050e7827 */ /* 0x000fe200078e02ff */
[----:B------:R-:W-:Y:S02]  /*01f0*/  LEA.HI.SX32 R10, R9, R10, 0x1e ;  /* 0x0000000a090a7211 */ /* 0x000fe400078ff2ff */
[----:B------:R-:W-:Y:S01]  /*0200*/  SHF.R.U32.HI R12, RZ, 0x1f, R13 ;  /* 0x0000001fff0c7819 */ /* 0x000fe2000001160d */
[----:B------:R-:W-:Y:S01]  /*0210*/  IMAD R11, R5, 0x12, RZ ;  /* 0x00000012050b7824 */ /* 0x000fe200078e02ff */
[----:B------:R-:W-:Y:S01]  /*0220*/  IADD3 R7, R7, R8, RZ ;  /* 0x0000000807077210 */ /* 0x000fe20007ffe0ff */
[----:B------:R-:W-:Y:S01]  /*0230*/  IMAD R8, R3, 0x12, RZ ;  /* 0x0000001203087824 */ /* 0x000fe200078e02ff */
[----:B------:R-:W-:Y:S01]  /*0240*/  LEA.HI.SX32 R12, R13, R12, 0x1e ;  /* 0x0000000c0d0c7211 */ /* 0x000fe200078ff2ff */
[----:B------:R-:W-:Y:S01]  /*0250*/  IMAD R10, R10, 0x12, RZ ;  /* 0x000000120a0a7824 */ /* 0x000fe200078e02ff */
[----:B------:R-:W-:-:S02]  /*0260*/  SHF.R.U32.HI R9, RZ, 0x1f, R14 ;  /* 0x0000001fff097819 */ /* 0x000fc4000001160e */
[----:B------:R-:W-:Y:S01]  /*0270*/  LOP3.LUT R13, RZ, R11, RZ, 0x33, !PT ;  /* 0x0000000bff0d7212 */ /* 0x000fe200078e33ff */
[----:B------:R-:W-:Y:S01]  /*0280*/  IMAD R12, R12, 0x12, RZ ;  /* 0x000000120c0c7824 */ /* 0x000fe200078e02ff */
[----:B------:R-:W-:Y:S02]  /*0290*/  LOP3.LUT R11, RZ, R8, RZ, 0x33, !PT ;  /* 0x00000008ff0b7212 */ /* 0x000fe400078e33ff */
[----:B------:R-:W-:Y:S01]  /*02a0*/  LEA.HI.SX32 R14, R14, R9, 0x1e ;  /* 0x000000090e0e7211 */ /* 0x000fe200078ff2ff */
[----:B------:R-:W-:Y:S01]  /*02b0*/  IMAD.IADD R13, R2, 0x1, R13 ;  /* 0x00000001020d7824 */ /* 0x000fe200078e020d */
[----:B------:R-:W-:Y:S01]  /*02c0*/  LOP3.LUT R9, RZ, R10, RZ, 0x33, !PT ;  /* 0x0000000aff097212 */ /* 0x000fe200078e33ff */
[----:B------:R-:W-:Y:S01]  /*02d0*/  IMAD.IADD R11, R0, 0x1, R11 ;  /* 0x00000001000b7824 */ /* 0x000fe200078e020b */
[----:B------:R-:W-:Y:S01]  /*02e0*/  LOP3.LUT R12, RZ, R12, RZ, 0x33, !PT ;  /* 0x0000000cff0c7212 */ /* 0x000fe200078e33ff */
[----:B------:R-:W-:Y:S01]  /*02f0*/  IMAD R14, R14, 0x12, RZ ;  /* 0x000000120e0e7824 */ /* 0x000fe200078e02ff */
[----:B------:R-:W-:Y:S01]  /*0300*/  IABS R7, R7 ;  /* 0x0000000700077213 */ /* 0x000fe20000000000 */
[----:B------:R-:W-:Y:S01]  /*0310*/  IMAD.IADD R9, R4, 0x1, R9 ;  /* 0x0000000104097824 */ /* 0x000fe200078e0209 */
[----:B------:R-:W-:Y:S01]  /*0320*/  IABS R11, R11 ;  /* 0x0000000b000b7213 */ /* 0x000fe20000000000 */
[----:B------:R-:W-:Y:S01]  /*0330*/  IMAD.IADD R12, R3, 0x1, R12 ;  /* 0x00000001030c7824 */ /* 0x000fe200078e020c */
[----:B------:R-:W-:Y:S01]  /*0340*/  LOP3.LUT R14, RZ, R14, RZ, 0x33, !PT ;  /* 0x0000000eff0e7212 */ /* 0x000fe200078e33ff */
[----:B------:R-:W-:Y:S01]  /*0350*/  VIADD R7, R7, 0xfffffff1 ;  /* 0xfffffff107077836 */ /* 0x000fe20000000000 */
[----:B------:R-:W-:Y:S01]  /*0360*/  IABS R8, R9 ;  /* 0x0000000900087213 */ /* 0x000fe20000000000 */
[----:B------:R-:W-:Y:S01]  /*0370*/  IMAD.MOV.U32 R9, RZ, RZ, R11 ;  /* 0x000000ffff097224 */ /* 0x000fe200078e000b */
[----:B------:R-:W-:Y:S01]  /*0380*/  IABS R10, R13 ;  /* 0x0000000d000a7213 */ /* 0x000fe20000000000 */
[----:B------:R-:W1:Y:S01]  /*0390*/  LDC.64 R2, c[0x0][0x210] ;  /* 0x00008400ff027b82 */ /* 0x000e620000000a00 */
[----:B------:R-:W-:Y:S01]  /*03a0*/  IADD3 R14, R5, R14, RZ ;  /* 0x0000000e050e7210 */ /* 0x000fe20007ffe0ff */
[----:B------:R-:W-:Y:S01]  /*03b0*/  VIADD R9, R9, 0xfffffff1 ;  /* 0xfffffff109097836 */ /* 0x000fe20000000000 */
[----:B------:R-:W-:-:S02]  /*03c0*/  IABS R12, R12 ;  /* 0x0000000c000c7213 */ /* 0x000fc40000000000 */
[----:B------:R-:W-:Y:S02]  /*03d0*/  IABS R14, R14 ;  /* 0x0000000e000e7213 */ /* 0x000fe40000000000 */
[----:B------:R-:W-:Y:S01]  /*03e0*/  IABS R11, R9 ;  /* 0x00000009000b7213 */ /* 0x000fe20000000000 */
[----:B------:R-:W2:Y:S01]  /*03f0*/  LDC.64 R4, c[0x0][0x218] ;  /* 0x00008600ff047b82 */ /* 0x000ea20000000a00 */
[----:B------:R-:W-:Y:S01]  /*0400*/  VIADD R9, R10, 0xfffffff1 ;  /* 0xfffffff10a097836 */ /* 0x000fe20000000000 */
[----:B------:R-:W-:Y:S01]  /*0410*/  IABS R13, R7 ;  /* 0x00000007000d7213 */ /* 0x000fe20000000000 */
[----:B------:R-:W-:Y:S01]  /*0420*/  IMAD.MOV.U32 R7, RZ, RZ, R12 ;  /* 0x000000ffff077224 */ /* 0x000fe200078e000c */
[----:B------:R-:W-:Y:S02]  /*0430*/  LEA R6, R6, 0xff, 0x8 ;  /* 0x000000ff06067811 */ /* 0x000fe400078e40ff */
[----:B------:R-:W-:Y:S01]  /*0440*/  IABS R12, R9 ;  /* 0x00000009000c7213 */ /* 0x000fe20000000000 */
[----:B------:R-:W-:Y:S01]  /*0450*/  IMAD.MOV.U32 R9, RZ, RZ, R14 ;  /* 0x000000ffff097224 */ /* 0x000fe200078e000e */
[----:B------:R-:W-:-:S02]  /*0460*/  IADD3 R8, R8, -0xf, RZ ;  /* 0xfffffff108087810 */ /* 0x000fc40007ffe0ff */
[----:B------:R-:W-:Y:S01]  /*0470*/  IADD3 R7, R7, -0xf, RZ ;  /* 0xfffffff107077810 */ /* 0x000fe20007ffe0ff */
[----:B------:R-:W-:Y:S01]  /*0480*/  VIADD R9, R9, 0xfffffff1 ;  /* 0xfffffff109097836 */ /* 0x000fe20000000000 */
[----:B------:R-:W-:Y:S01]  /*0490*/  IABS R15, R8 ;  /* 0x00000008000f7213 */ /* 0x000fe20000000000 */
[C---:B------:R-:W-:Y:S01]  /*04a0*/  IMAD.IADD R8, R6.reuse, 0x1, -R11 ;  /* 0x0000000106087824 */ /* 0x040fe200078e0a0b */
[----:B------:R-:W-:Y:S01]  /*04b0*/  IABS R10, R7 ;  /* 0x00000007000a7213 */ /* 0x000fe20000000000 */
[----:B------:R-:W-:Y:S01]  /*04c0*/  IMAD.MOV.U32 R11, RZ, RZ, R12 ;  /* 0x000000ffff0b7224 */ /* 0x000fe200078e000c */
[----:B------:R-:W-:Y:S02]  /*04d0*/  IADD3 R7, R6, -R13, RZ ;  /* 0x8000000d06077210 */ /* 0x000fe40007ffe0ff */
[----:B------:R-:W-:Y:S01]  /*04e0*/  IABS R23, R9 ;  /* 0x0000000900177213 */ /* 0x000fe20000000000 */
[C---:B------:R-:W-:Y:S02]  /*04f0*/  IMAD.IADD R9, R6.reuse, 0x1, -R11 ;  /* 0x0000000106097824 */ /* 0x040fe400078e0a0b */
[----:B------:R-:W-:-:S02]  /*0500*/  IMAD.IADD R6, R6, 0x1, -R15 ;  /* 0x0000000106067824 */ /* 0x000fc400078e0a0f */
[C---:B------:R-:W-:Y:S02]  /*0510*/  IMAD R7, R10.reuse, -0x10, R7 ;  /* 0xfffffff00a077824 */ /* 0x040fe400078e0207 */
[----:B------:R-:W-:Y:S02]  /*0520*/  IMAD R17, R10, -0x10, R8 ;  /* 0xfffffff00a117824 */ /* 0x000fe400078e0208 */
[C---:B------:R-:W-:Y:S02]  /*0530*/  IMAD R13, R23.reuse, -0x10, R9 ;  /* 0xfffffff0170d7824 */ /* 0x040fe400078e0209 */
[----:B------:R-:W-:Y:S02]  /*0540*/  IMAD R23, R23, -0x10, R6 ;  /* 0xfffffff017177824 */ /* 0x000fe400078e0206 */
[----:B-1----:R-:W-:-:S04]  /*0550*/  IMAD.WIDE R8, R7, 0x4, R2 ;  /* 0x0000000407087825 */ /* 0x002fc800078e0202 */
[----:B--2---:R-:W-:-:S04]  /*0560*/  IMAD.WIDE R14, R7, 0x4, R4 ;  /* 0x00000004070e7825 */ /* 0x004fc800078e0204 */
[--C-:B------:R-:W-:Y:S01]  /*0570*/  IMAD.WIDE R10, R17, 0x4, R2.reuse ;  /* 0x00000004110a7825 */ /* 0x100fe200078e0202 */
[----:B------:R1:W2:Y:S03]  /*0580*/  @!P4 LDG.E.EL R19, desc[UR4][R14.64] ;  /* 0x000000040e13c981 */ /* 0x0002a6000c2e1900 */
[----:B------:R-:W-:-:S04]  /*0590*/  IMAD.WIDE R6, R13, 0x4, R2 ;  /* 0x000000040d067825 */ /* 0x000fc800078e0202 */
[--C-:B------:R-:W-:Y:S01]  /*05a0*/  IMAD.WIDE R16, R17, 0x4, R4.reuse ;  /* 0x0000000411107825 */ /* 0x100fe200078e0204 */
[----:B------:R-:W-:Y:S01]  /*05b0*/  CS2R R24, SRZ ;  /* 0x0000000000187805 */ /* 0x000fe2000001ff00 */
[----:B-1----:R-:W1:Y:S02]  /*05c0*/  LDC.64 R14, c[0x0][0x220] ;  /* 0x00008800ff0e7b82 */ /* 0x002e640000000a00 */
[--C-:B------:R-:W-:Y:S01]  /*05d0*/  IMAD.WIDE R12, R13, 0x4, R4.reuse ;  /* 0x000000040d0c7825 */ /* 0x100fe200078e0204 */
[----:B------:R-:W3:Y:S03]  /*05e0*/  @!P4 LDG.E.EL R18, desc[UR4][R16.64] ;  /* 0x000000041012c981 */ /* 0x000ee6000c2e1900 */
[C---:B------:R-:W-:Y:S01]  /*05f0*/  IMAD.WIDE R4, R23.reuse, 0x4, R4 ;  /* 0x0000000417047825 */ /* 0x040fe200078e0204 */
[----:B------:R-:W4:Y:S03]  /*0600*/  @!P4 LDG.E.EL R20, desc[UR4][R12.64] ;  /* 0x000000040c14c981 */ /* 0x000f26000c2e1900 */
[----:B------:R-:W-:Y:S01]  /*0610*/  IMAD.WIDE R2, R23, 0x4, R2 ;  /* 0x0000000417027825 */ /* 0x000fe200078e0202 */
[----:B------:R-:W5:Y:S01]  /*0620*/  @!P4 LDG.E.EL R21, desc[UR4][R4.64] ;  /* 0x000000040415c981 */ /* 0x000f62000c2e1900 */
[----:B------:R-:W-:-:S03]  /*0630*/  CS2R R22, SRZ ;  /* 0x0000000000167805 */ /* 0x000fc6000001ff00 */
[----:B------:R-:W5:Y:S04]  /*0640*/  @!P4 LDG.E.EL R24, desc[UR4][R6.64] ;  /* 0x000000040618c981 */ /* 0x000f68000c2e1900 */
[----:B------:R-:W5:Y:S04]  /*0650*/  @!P4 LDG.E.EL R22, desc[UR4][R10.64] ;  /* 0x000000040a16c981 */ /* 0x000f68000c2e1900 */
[----:B------:R1:W5:Y:S04]  /*0660*/  @!P4 LDG.E.EL R23, desc[UR4][R8.64] ;  /* 0x000000040817c981 */ /* 0x000368000c2e1900 */
[----:B------:R-:W5:Y:S01]  /*0670*/  @!P4 LDG.E.EL R25, desc[UR4][R2.64] ;  /* 0x000000040219c981 */ /* 0x000f62000c2e1900 */
[----:B-1----:R-:W-:Y:S01]  /*0680*/  IMAD.WIDE R8, R0, 0x4, R14 ;  /* 0x0000000400087825 */ /* 0x002fe200078e020e */
[----:B--2---:R-:W-:-:S04]  /*0690*/  FSETP.GEU.AND P1, PT, R19, RZ, PT ;  /* 0x000000ff1300720b */ /* 0x004fc80003f2e000 */
[----:B------:R-:W-:Y:S02]  /*06a0*/  FSEL R12, R19, RZ, P1 ;  /* 0x000000ff130c7208 */ /* 0x000fe40000800000 */
[----:B---3--:R-:W-:Y:S02]  /*06b0*/  FSETP.GEU.AND P0, PT, R18, RZ, PT ;  /* 0x000000ff1200720b */ /* 0x008fe40003f0e000 */
[----:B----4-:R-:W-:Y:S02]  /*06c0*/  FSETP.GEU.AND P2, PT, R20, RZ, PT ;  /* 0x000000ff1400720b */ /* 0x010fe40003f4e000 */
[----:B-----5:R-:W-:Y:S02]  /*06d0*/  FSETP.GEU.AND P3, PT, R21, RZ, PT ;  /* 0x000000ff1500720b */ /* 0x020fe40003f6e000 */
[----:B------:R-:W-:Y:S02]  /*06e0*/  FSEL R5, R18, RZ, P0 ;  /* 0x000000ff12057208 */ /* 0x000fe40000000000 */
[----:B0-----:R-:W-:-:S02]  /*06f0*/  FSEL R11, R20, RZ, P2 ;  /* 0x000000ff140b7208 */ /* 0x001fc40001000000 */
[----:B------:R-:W-:Y:S01]  /*0700*/  FSEL R10, R21, RZ, P3 ;  /* 0x000000ff150a7208 */ /* 0x000fe20001800000 */
[----:B------:R-:W-:Y:S02]  /*0710*/  FADD R4, R5, R22 ;  /* 0x0000001605047221 */ /* 0x000fe40000000000 */
[----:B------:R-:W-:Y:S01]  /*0720*/  FADD R6, R11, R24 ;  /* 0x000000180b067221 */ /* 0x000fe20000000000 */
[----:B------:R-:W-:Y:S01]  /*0730*/  FADD R5, R12, R23 ;  /* 0x000000170c057221 */ /* 0x000fe20000000000 */
[----:B------:R-:W-:Y:S01]  /*0740*/  FADD R7, R10, R25 ;  /* 0x000000190a077221 */ /* 0x000fe20000000000 */
[----:B------:R-:W-:Y:S06]  /*0750*/  @P4 EXIT ;  /* 0x000000000000494d */ /* 0x000fec0003800000 */
[----:B------:R-:W-:Y:S01]  /*0760*/  STG.E.128 desc[UR4][R8.64], R4 ;  /* 0x0000000408007986 */ /* 0x000fe2000c101d04 */
[----:B------:R-:W-:Y:S05]  /*0770*/  EXIT ;  /* 0x000000000000794d */ /* 0x000fea0003800000 */
.L_x_0:
[----:B------:R-:W-:-:S00]  /*0780*/  BRA `(.L_x_0) ;  /* 0xfffffffc00fc7947 */ /* 0x000fc0000383ffff */
[----:B------:R-:W-:-:S00]  /*0790*/  NOP ;  /* 0x0000000000007918 */ /* 0x000fc00000000000 */
        /* <DEDUP_REMOVED lines=14> */
.L_x_1:


//--------------------- .nv.constant0.triton_poi_fused_add_reflection_pad2d_relu_10 --------------------------
	.section	.nv.constant0.triton_poi_fused_add_reflection_pad2d_relu_10,"a",@progbits
	.sectionflags	@""
	.align	4
.nv.constant0.triton_poi_fused_add_reflection_pad2d_relu_10:
	.zero		556
